	.headerflags	@"EF_CUDA_TEXMODE_UNIFIED EF_CUDA_64BIT_ADDRESS EF_CUDA_ACCELERATORS EF_CUDA_SM90 EF_CUDA_VIRTUAL_SM(EF_CUDA_SM90)"
	.elftype	@"ET_EXEC"


//--------------------- .nv.info                  --------------------------
	.section	.nv.info,"",@"SHT_CUDA_INFO"
	.align	4


	//----- nvinfo : EIATTR_REGCOUNT
	.align		4
        /*0000*/ 	.byte	0x04, 0x2f
        /*0002*/ 	.short	(.L_3 - .L_2)
	.align		4
.L_2:
        /*0004*/ 	.word	index@(triton_poi_fused__native_batch_norm_legit_no_training_add_relu_13)
        /*0008*/ 	.word	0x00000010


	//----- nvinfo : EIATTR_MIN_STACK_SIZE
	.align		4
.L_3:
        /*000c*/ 	.byte	0x04, 0x12
        /*000e*/ 	.short	(.L_5 - .L_4)
	.align		4
.L_4:
        /*0010*/ 	.word	index@(triton_poi_fused__native_batch_norm_legit_no_training_add_relu_13)
        /*0014*/ 	.word	0x00000000


	//----- nvinfo : EIATTR_FRAME_SIZE
	.align		4
.L_5:
        /*0018*/ 	.byte	0x04, 0x11
        /*001a*/ 	.short	(.L_7 - .L_6)
	.align		4
.L_6:
        /*001c*/ 	.word	index@(triton_poi_fused__native_batch_norm_legit_no_training_add_relu_13)
        /*0020*/ 	.word	0x00000000


	//----- nvinfo : EIATTR_MIN_STACK_SIZE
	.align		4
.L_7:
        /*0024*/ 	.byte	0x04, 0x12
        /*0026*/ 	.short	(.L_9 - .L_8)
	.align		4
.L_8:
        /*0028*/ 	.word	index@(triton_poi_fused__native_batch_norm_legit_no_training_add_relu_13)
        /*002c*/ 	.word	0x00000000
.L_9:


//--------------------- .nv.info.triton_poi_fused__native_batch_norm_legit_no_training_add_relu_13 --------------------------
	.section	.nv.info.triton_poi_fused__native_batch_norm_legit_no_training_add_relu_13,"",@"SHT_CUDA_INFO"
	.sectionflags	@""
	.align	4


	//----- nvinfo : EIATTR_CUDA_API_VERSION
	.align		4
        /*0000*/ 	.byte	0x04, 0x37
        /*0002*/ 	.short	(.L_11 - .L_10)
.L_10:
        /*0004*/ 	.word	0x0000007c


	//----- nvinfo : EIATTR_KPARAM_INFO
	.align		4
.L_11:
        /*0008*/ 	.byte	0x04, 0x17
        /*000a*/ 	.short	(.L_13 - .L_12)
.L_12:
        /*000c*/ 	.word	0x00000000
        /*0010*/ 	.short	0x0004
        /*0012*/ 	.short	0x0020
        /*0014*/ 	.byte	0x00, 0xf0, 0x11, 0x00


	//----- nvinfo : EIATTR_KPARAM_INFO
	.align		4
.L_13:
        /*0018*/ 	.byte	0x04, 0x17
        /*001a*/ 	.short	(.L_15 - .L_14)
.L_14:
        /*001c*/ 	.word	0x00000000
        /*0020*/ 	.short	0x0003
        /*0022*/ 	.short	0x0018
        /*0024*/ 	.byte	0x00, 0xf4, 0x21, 0x00


	//----- nvinfo : EIATTR_KPARAM_INFO
	.align		4
.L_15:
        /*0028*/ 	.byte	0x04, 0x17
        /*002a*/ 	.short	(.L_17 - .L_16)
.L_16:
        /*002c*/ 	.word	0x00000000
        /*0030*/ 	.short	0x0002
        /*0032*/ 	.short	0x0010
        /*0034*/ 	.byte	0x00, 0xf4, 0x21, 0x00


	//----- nvinfo : EIATTR_KPARAM_INFO
	.align		4
.L_17:
        /*0038*/ 	.byte	0x04, 0x17
        /*003a*/ 	.short	(.L_19 - .L_18)
.L_18:
        /*003c*/ 	.word	0x00000000
        /*0040*/ 	.short	0x0001
        /*0042*/ 	.short	0x0008
        /*0044*/ 	.byte	0x00, 0xf4, 0x21, 0x00


	//----- nvinfo : EIATTR_KPARAM_INFO
	.align		4
.L_19:
        /*0048*/ 	.byte	0x04, 0x17
        /*004a*/ 	.short	(.L_21 - .L_20)
.L_20:
        /*004c*/ 	.word	0x00000000
        /*0050*/ 	.short	0x0000
        /*0052*/ 	.short	0x0000
        /*0054*/ 	.byte	0x00, 0xf4, 0x21, 0x00


	//----- nvinfo : EIATTR_SPARSE_MMA_MASK
	.align		4
.L_21:
        /*0058*/ 	.byte	0x03, 0x50
        /*005a*/ 	.short	0x0000


	//----- nvinfo : EIATTR_MAXREG_COUNT
	.align		4
        /*005c*/ 	.byte	0x03, 0x1b
        /*005e*/ 	.short	0x00ff


	//----- nvinfo : EIATTR_EXIT_INSTR_OFFSETS
	.align		4
        /*0060*/ 	.byte	0x04, 0x1c
        /*0062*/ 	.short	(.L_23 - .L_22)


	//   ....[0]....
.L_22:
        /*0064*/ 	.word	0x00000370


	//----- nvinfo : EIATTR_REQNTID
	.align		4
.L_23:
        /*0068*/ 	.byte	0x04, 0x10
        /*006a*/ 	.short	(.L_25 - .L_24)
.L_24:
        /*006c*/ 	.word	0x00000100
        /*0070*/ 	.word	0x00000001
        /*0074*/ 	.word	0x00000001


	//----- nvinfo : EIATTR_CBANK_PARAM_SIZE
	.align		4
.L_25:
        /*0078*/ 	.byte	0x03, 0x19
        /*007a*/ 	.short	0x0024


	//----- nvinfo : EIATTR_PARAM_CBANK
	.align		4
        /*007c*/ 	.byte	0x04, 0x0a
        /*007e*/ 	.short	(.L_27 - .L_26)
	.align		4
.L_26:
        /*0080*/ 	.word	index@(.nv.constant0.triton_poi_fused__native_batch_norm_legit_no_training_add_relu_13)
        /*0084*/ 	.short	0x0210
        /*0086*/ 	.short	0x0024


	//----- nvinfo : EIATTR_SW_WAR
	.align		4
.L_27:
        /*0088*/ 	.byte	0x04, 0x36
        /*008a*/ 	.short	(.L_29 - .L_28)
.L_28:
        /*008c*/ 	.word	0x00000008
.L_29:


//--------------------- .nv.callgraph             --------------------------
	.section	.nv.callgraph,"",@"SHT_CUDA_CALLGRAPH"
	.align	4
	.sectionentsize	8
	.align		4
        /*0000*/ 	.word	0x00000000
	.align		4
        /*0004*/ 	.word	0xffffffff
	.align		4
        /*0008*/ 	.word	0x00000000
	.align		4
        /*000c*/ 	.word	0xfffffffe
	.align		4
        /*0010*/ 	.word	0x00000000
	.align		4
        /*0014*/ 	.word	0xfffffffd
	.align		4
        /*0018*/ 	.word	0x00000000
	.align		4
        /*001c*/ 	.word	0xfffffffc


//--------------------- .nv.constant4             --------------------------
	.section	.nv.constant4,"a",@progbits
	.align	8
	.align		8
.nv.constant4:
        /*0000*/ 	.dword	_$_str
	.align		8
        /*0008*/ 	.dword	_$_str_$_2


//--------------------- .text.triton_poi_fused__native_batch_norm_legit_no_training_add_relu_13 --------------------------
	.section	.text.triton_poi_fused__native_batch_norm_legit_no_training_add_relu_13,"ax",@progbits
	.align	128
        .global         triton_poi_fused__native_batch_norm_legit_no_training_add_relu_13
        .type           triton_poi_fused__native_batch_norm_legit_no_training_add_relu_13,@function
        .size           triton_poi_fused__native_batch_norm_legit_no_training_add_relu_13,(.L_x_1 - triton_poi_fused__native_batch_norm_legit_no_training_add_relu_13)
        .other          triton_poi_fused__native_batch_norm_legit_no_training_add_relu_13,@"STO_CUDA_ENTRY STV_DEFAULT"
triton_poi_fused__native_batch_norm_legit_no_training_add_relu_13:
.text.triton_poi_fused__native_batch_norm_legit_no_training_add_relu_13:
[----:B------:R-:W-:Y:S01]  /*0000*/  LDC R1, c[0x0][0x28] ;  /* 0x00000a00ff017b82 */ /* 0x000fe20000000800 */
[----:B------:R-:W1:Y:S07]  /*0010*/  S2R R0, SR_TID.X ;  /* 0x0000000000007919 */ /* 0x000e6e0000002100 */
[----:B------:R-:W2:Y:S01]  /*0020*/  LDC.64 R10, c[0x0][0x228] ;  /* 0x00008a00ff0a7b82 */ /* 0x000ea20000000a00 */
[----:B------:R-:W-:Y:S01]  /*0030*/  ULDC.64 UR4, c[0x0][0x208] ;  /* 0x0000820000047ab9 */ /* 0x000fe20000000a00 */
[----:B------:R-:W3:Y:S06]  /*0040*/  S2R R7, SR_CTAID.X ;  /* 0x0000000000077919 */ /* 0x000eec0000002500 */
[----:B------:R-:W4:Y:S08]  /*0050*/  LDC.64 R8, c[0x0][0x218] ;  /* 0x00008600ff087b82 */ /* 0x000f300000000a00 */
[----:B------:R-:W5:Y:S01]  /*0060*/  LDC.64 R4, c[0x0][0x220] ;  /* 0x00008800ff047b82 */ /* 0x000f620000000a00 */
[----:B-1----:R-:W-:-:S04]  /*0070*/  SHF.L.U32 R0, R0, 0x1, RZ ;  /* 0x0000000100007819 */ /* 0x002fc800000006ff */
[----:B------:R-:W-:-:S04]  /*0080*/  LOP3.LUT R0, R0, 0x1fe, RZ, 0xc0, !PT ;  /* 0x000001fe00007812 */ /* 0x000fc800078ec0ff */
[----:B---3--:R-:W-:-:S05]  /*0090*/  LEA R7, R7, R0, 0x9 ;  /* 0x0000000007077211 */ /* 0x008fca00078e48ff */
[----:B------:R-:W-:-:S05]  /*00a0*/  IMAD.HI R0, R7, 0x2aaaaaab, RZ ;  /* 0x2aaaaaab07007827 */ /* 0x000fca00078e02ff */
[----:B------:R-:W-:-:S04]  /*00b0*/  SHF.R.U32.HI R3, RZ, 0x1f, R0 ;  /* 0x0000001fff037819 */ /* 0x000fc80000011600 */
[----:B------:R-:W-:Y:S02]  /*00c0*/  LEA.HI R0, R0, R3, RZ, 0x1b ;  /* 0x0000000300007211 */ /* 0x000fe400078fd8ff */
[----:B------:R-:W1:Y:S03]  /*00d0*/  LDC.64 R2, c[0x0][0x210] ;  /* 0x00008400ff027b82 */ /* 0x000e660000000a00 */
[----:B------:R-:W-:-:S04]  /*00e0*/  IMAD R13, R0, -0xc0, R7 ;  /* 0xffffff40000d7824 */ /* 0x000fc800078e0207 */
[----:B--2---:R-:W-:-:S06]  /*00f0*/  IMAD.WIDE R10, R13, 0x4, R10 ;  /* 0x000000040d0a7825 */ /* 0x004fcc00078e020a */
[----:B------:R-:W2:Y:S01]  /*0100*/  LDG.E.EL.64 R10, desc[UR4][R10.64] ;  /* 0x000000040a0a7981 */ /* 0x000ea2000c2e1b00 */
[----:B----4-:R-:W-:-:S04]  /*0110*/  IMAD.WIDE R8, R7, 0x4, R8 ;  /* 0x0000000407087825 */ /* 0x010fc800078e0208 */
[----:B-----5:R-:W-:Y:S02]  /*0120*/  IMAD.WIDE R4, R13, 0x4, R4 ;  /* 0x000000040d047825 */ /* 0x020fe400078e0204 */
[----:B------:R-:W3:Y:S02]  /*0130*/  LDG.E.64 R8, desc[UR4][R8.64] ;  /* 0x0000000408087981 */ /* 0x000ee4000c1e1b00 */
[----:B-1----:R-:W-:Y:S02]  /*0140*/  IMAD.WIDE R2, R7, 0x4, R2 ;  /* 0x0000000407027825 */ /* 0x002fe400078e0202 */
[----:B------:R-:W4:Y:S04]  /*0150*/  LDG.E.EL.64 R4, desc[UR4][R4.64] ;  /* 0x0000000404047981 */ /* 0x000f28000c2e1b00 */
[----:B------:R-:W3:Y:S01]  /*0160*/  LDG.E.64 R6, desc[UR4][R2.64] ;  /* 0x0000000402067981 */ /* 0x000ee2000c1e1b00 */
[----:B------:R-:W-:Y:S01]  /*0170*/  HFMA2.MMA R13, -RZ, RZ, 1.625, 0 ;  /* 0x3e800000ff0d7435 */ /* 0x000fe200000001ff */
[----:B--2---:R-:W-:Y:S01]  /*0180*/  FADD R0, R10, 9.9999997473787516356e-06 ;  /* 0x3727c5ac0a007421 */ /* 0x004fe20000000000 */
[----:B------:R-:W-:-:S03]  /*0190*/  FADD R11, R11, 9.9999997473787516356e-06 ;  /* 0x3727c5ac0b0b7421 */ /* 0x000fc60000000000 */
[----:B------:R-:W1:Y:S08]  /*01a0*/  MUFU.SQRT R10, R0 ;  /* 0x00000000000a7308 */ /* 0x000e700000002000 */
[----:B------:R-:W2:Y:S01]  /*01b0*/  MUFU.SQRT R12, R11 ;  /* 0x0000000b000c7308 */ /* 0x000ea20000002000 */
[C---:B-1----:R-:W-:Y:S02]  /*01c0*/  FSETP.GT.AND P0, PT, R10.reuse, 8.50705917302346158658e+37, PT ;  /* 0x7e8000000a00780b */ /* 0x042fe40003f04000 */
[----:B------:R-:W-:-:S02]  /*01d0*/  FSETP.GEU.AND P2, PT, R10, 1.175494350822287508e-38, PT ;  /* 0x008000000a00780b */ /* 0x000fc40003f4e000 */
[C---:B--2---:R-:W-:Y:S02]  /*01e0*/  FSETP.GT.AND P1, PT, R12.reuse, 8.50705917302346158658e+37, PT ;  /* 0x7e8000000c00780b */ /* 0x044fe40003f24000 */
[----:B------:R-:W-:-:S07]  /*01f0*/  FSETP.GEU.AND P3, PT, R12, 1.175494350822287508e-38, PT ;  /* 0x008000000c00780b */ /* 0x000fce0003f6e000 */
[----:B------:R-:W-:-:S04]  /*0200*/  @P0 FMUL R10, R10, 0.25 ;  /* 0x3e8000000a0a0820 */ /* 0x000fc80000400000 */
[----:B------:R-:W-:Y:S01]  /*0210*/  @!P2 FMUL R10, R10, 16777216 ;  /* 0x4b8000000a0aa820 */ /* 0x000fe20000400000 */
[----:B------:R-:W-:-:S04]  /*0220*/  @P1 FMUL R12, R12, 0.25 ;  /* 0x3e8000000c0c1820 */ /* 0x000fc80000400000 */
[----:B------:R-:W-:Y:S01]  /*0230*/  @!P3 FMUL R12, R12, 16777216 ;  /* 0x4b8000000c0cb820 */ /* 0x000fe20000400000 */
[----:B------:R-:W1:Y:S01]  /*0240*/  MUFU.RCP R10, R10 ;  /* 0x0000000a000a7308 */ /* 0x000e620000001000 */
[----:B------:R-:W-:-:S07]  /*0250*/  FSEL R11, R13, 1, P0 ;  /* 0x3f8000000d0b7808 */ /* 0x000fce0000000000 */
[----:B------:R-:W2:Y:S01]  /*0260*/  MUFU.RCP R12, R12 ;  /* 0x0000000c000c7308 */ /* 0x000ea20000001000 */
[----:B------:R-:W-:Y:S01]  /*0270*/  FSEL R13, R13, 1, P1 ;  /* 0x3f8000000d0d7808 */ /* 0x000fe20000800000 */
[----:B---3--:R-:W-:Y:S01]  /*0280*/  FADD R0, R7, R9 ;  /* 0x0000000907007221 */ /* 0x008fe20000000000 */
[----:B------:R-:W-:Y:S01]  /*0290*/  FADD R7, R6, R8 ;  /* 0x0000000806077221 */ /* 0x000fe20000000000 */
[----:B------:R-:W-:Y:S02]  /*02a0*/  @!P2 FMUL R11, R11, 16777216 ;  /* 0x4b8000000b0ba820 */ /* 0x000fe40000400000 */
[----:B------:R-:W-:Y:S01]  /*02b0*/  @!P3 FMUL R13, R13, 16777216 ;  /* 0x4b8000000d0db820 */ /* 0x000fe20000400000 */
[----:B----4-:R-:W-:Y:S01]  /*02c0*/  FADD R0, -R5, R0 ;  /* 0x0000000005007221 */ /* 0x010fe20000000100 */
[----:B------:R-:W-:Y:S01]  /*02d0*/  FADD R4, -R4, R7 ;  /* 0x0000000704047221 */ /* 0x000fe20000000100 */
[----:B-1----:R-:W-:Y:S01]  /*02e0*/  FMUL R11, R10, R11 ;  /* 0x0000000b0a0b7220 */ /* 0x002fe20000400000 */
[----:B--2---:R-:W-:-:S03]  /*02f0*/  FMUL R13, R12, R13 ;  /* 0x0000000d0c0d7220 */ /* 0x004fc60000400000 */
[----:B------:R-:W-:Y:S01]  /*0300*/  FMUL R4, R4, R11 ;  /* 0x0000000b04047220 */ /* 0x000fe20000400000 */
[----:B------:R-:W-:-:S04]  /*0310*/  FMUL R0, R0, R13 ;  /* 0x0000000d00007220 */ /* 0x000fc80000400000 */
[----:B------:R-:W-:Y:S02]  /*0320*/  FSETP.GEU.AND P0, PT, R4, RZ, PT ;  /* 0x000000ff0400720b */ /* 0x000fe40003f0e000 */
[----:B------:R-:W-:Y:S02]  /*0330*/  FSETP.GEU.AND P1, PT, R0, RZ, PT ;  /* 0x000000ff0000720b */ /* 0x000fe40003f2e000 */
[----:B------:R-:W-:Y:S02]  /*0340*/  FSEL R4, R4, RZ, P0 ;  /* 0x000000ff04047208 */ /* 0x000fe40000000000 */
[----:B------:R-:W-:-:S05]  /*0350*/  FSEL R5, R0, RZ, P1 ;  /* 0x000000ff00057208 */ /* 0x000fca0000800000 */
[----:B------:R-:W-:Y:S01]  /*0360*/  STG.E.64 desc[UR4][R2.64], R4 ;  /* 0x0000000402007986 */ /* 0x000fe2000c101b04 */
[----:B------:R-:W-:Y:S05]  /*0370*/  EXIT ;  /* 0x000000000000794d */ /* 0x000fea0003800000 */
.L_x_0:
[----:B------:R-:W-:-:S00]  /*0380*/  BRA `(.L_x_0) ;  /* 0xfffffffc00fc7947 */ /* 0x000fc0000383ffff */
[----:B------:R-:W-:-:S00]  /*0390*/  NOP ;  /* 0x0000000000007918 */ /* 0x000fc00000000000 */
        /* <DEDUP_REMOVED lines=14> */
.L_x_1:


//--------------------- .nv.global.init           --------------------------
	.section	.nv.global.init,"aw",@progbits
.nv.global.init:
	.type		_$_str,@object
	.size		_$_str,(_$_str_$_2 - _$_str)
_$_str:
        /*0000*/ 	.byte	0x5f, 0x5f, 0x43, 0x55, 0x44, 0x41, 0x5f, 0x46, 0x54, 0x5a, 0x00
	.type		_$_str_$_2,@object
	.size		_$_str_$_2,(.L_1 - _$_str_$_2)
_$_str_$_2:
        /*000b*/ 	.byte	0x5f, 0x5f, 0x43, 0x55, 0x44, 0x41, 0x5f, 0x50, 0x52, 0x45, 0x43, 0x5f, 0x53, 0x51, 0x52, 0x54
        /*001b*/ 	.byte	0x00
.L_1:


//--------------------- .nv.constant0.triton_poi_fused__native_batch_norm_legit_no_training_add_relu_13 --------------------------
	.section	.nv.constant0.triton_poi_fused__native_batch_norm_legit_no_training_add_relu_13,"a",@progbits
	.sectionflags	@""
	.align	4
.nv.constant0.triton_poi_fused__native_batch_norm_legit_no_training_add_relu_13:
	.zero		564
